	.headerflags	@"EF_CUDA_TEXMODE_UNIFIED EF_CUDA_64BIT_ADDRESS EF_CUDA_ACCELERATORS EF_CUDA_SM90 EF_CUDA_VIRTUAL_SM(EF_CUDA_SM90)"
	.elftype	@"ET_EXEC"


//--------------------- .nv.info                  --------------------------
	.section	.nv.info,"",@"SHT_CUDA_INFO"
	.align	4


	//----- nvinfo : EIATTR_REGCOUNT
	.align		4
        /*0000*/ 	.byte	0x04, 0x2f
        /*0002*/ 	.short	(.L_1 - .L_0)
	.align		4
.L_0:
        /*0004*/ 	.word	index@(triton_poi_fused__softmax_1)
        /*0008*/ 	.word	0x00000012


	//----- nvinfo : EIATTR_MIN_STACK_SIZE
	.align		4
.L_1:
        /*000c*/ 	.byte	0x04, 0x12
        /*000e*/ 	.short	(.L_3 - .L_2)
	.align		4
.L_2:
        /*0010*/ 	.word	index@(triton_poi_fused__softmax_1)
        /*0014*/ 	.word	0x00000000


	//----- nvinfo : EIATTR_FRAME_SIZE
	.align		4
.L_3:
        /*0018*/ 	.byte	0x04, 0x11
        /*001a*/ 	.short	(.L_5 - .L_4)
	.align		4
.L_4:
        /*001c*/ 	.word	index@(triton_poi_fused__softmax_1)
        /*0020*/ 	.word	0x00000000


	//----- nvinfo : EIATTR_MIN_STACK_SIZE
	.align		4
.L_5:
        /*0024*/ 	.byte	0x04, 0x12
        /*0026*/ 	.short	(.L_7 - .L_6)
	.align		4
.L_6:
        /*0028*/ 	.word	index@(triton_poi_fused__softmax_1)
        /*002c*/ 	.word	0x00000000
.L_7:


//--------------------- .nv.info.triton_poi_fused__softmax_1 --------------------------
	.section	.nv.info.triton_poi_fused__softmax_1,"",@"SHT_CUDA_INFO"
	.sectionflags	@""
	.align	4


	//----- nvinfo : EIATTR_CUDA_API_VERSION
	.align		4
        /*0000*/ 	.byte	0x04, 0x37
        /*0002*/ 	.short	(.L_9 - .L_8)
.L_8:
        /*0004*/ 	.word	0x0000007c


	//----- nvinfo : EIATTR_KPARAM_INFO
	.align		4
.L_9:
        /*0008*/ 	.byte	0x04, 0x17
        /*000a*/ 	.short	(.L_11 - .L_10)
.L_10:
        /*000c*/ 	.word	0x00000000
        /*0010*/ 	.short	0x0002
        /*0012*/ 	.short	0x0010
        /*0014*/ 	.byte	0x00, 0xf0, 0x11, 0x00


	//----- nvinfo : EIATTR_KPARAM_INFO
	.align		4
.L_11:
        /*0018*/ 	.byte	0x04, 0x17
        /*001a*/ 	.short	(.L_13 - .L_12)
.L_12:
        /*001c*/ 	.word	0x00000000
        /*0020*/ 	.short	0x0001
        /*0022*/ 	.short	0x0008
        /*0024*/ 	.byte	0x00, 0xf4, 0x21, 0x00


	//----- nvinfo : EIATTR_KPARAM_INFO
	.align		4
.L_13:
        /*0028*/ 	.byte	0x04, 0x17
        /*002a*/ 	.short	(.L_15 - .L_14)
.L_14:
        /*002c*/ 	.word	0x00000000
        /*0030*/ 	.short	0x0000
        /*0032*/ 	.short	0x0000
        /*0034*/ 	.byte	0x00, 0xf4, 0x21, 0x00


	//----- nvinfo : EIATTR_SPARSE_MMA_MASK
	.align		4
.L_15:
        /*0038*/ 	.byte	0x03, 0x50
        /*003a*/ 	.short	0x0000


	//----- nvinfo : EIATTR_MAXREG_COUNT
	.align		4
        /*003c*/ 	.byte	0x03, 0x1b
        /*003e*/ 	.short	0x00ff


	//----- nvinfo : EIATTR_EXIT_INSTR_OFFSETS
	.align		4
        /*0040*/ 	.byte	0x04, 0x1c
        /*0042*/ 	.short	(.L_17 - .L_16)


	//   ....[0]....
.L_16:
        /*0044*/ 	.word	0x000003e0


	//   ....[1]....
        /*0048*/ 	.word	0x00000400


	//----- nvinfo : EIATTR_REQNTID
	.align		4
.L_17:
        /*004c*/ 	.byte	0x04, 0x10
        /*004e*/ 	.short	(.L_19 - .L_18)
.L_18:
        /*0050*/ 	.word	0x00000080
        /*0054*/ 	.word	0x00000001
        /*0058*/ 	.word	0x00000001


	//----- nvinfo : EIATTR_CBANK_PARAM_SIZE
	.align		4
.L_19:
        /*005c*/ 	.byte	0x03, 0x19
        /*005e*/ 	.short	0x0014


	//----- nvinfo : EIATTR_PARAM_CBANK
	.align		4
        /*0060*/ 	.byte	0x04, 0x0a
        /*0062*/ 	.short	(.L_21 - .L_20)
	.align		4
.L_20:
        /*0064*/ 	.word	index@(.nv.constant0.triton_poi_fused__softmax_1)
        /*0068*/ 	.short	0x0210
        /*006a*/ 	.short	0x0014


	//----- nvinfo : EIATTR_SW_WAR
	.align		4
.L_21:
        /*006c*/ 	.byte	0x04, 0x36
        /*006e*/ 	.short	(.L_23 - .L_22)
.L_22:
        /*0070*/ 	.word	0x00000008
.L_23:


//--------------------- .nv.callgraph             --------------------------
	.section	.nv.callgraph,"",@"SHT_CUDA_CALLGRAPH"
	.align	4
	.sectionentsize	8
	.align		4
        /*0000*/ 	.word	0x00000000
	.align		4
        /*0004*/ 	.word	0xffffffff
	.align		4
        /*0008*/ 	.word	0x00000000
	.align		4
        /*000c*/ 	.word	0xfffffffe
	.align		4
        /*0010*/ 	.word	0x00000000
	.align		4
        /*0014*/ 	.word	0xfffffffd
	.align		4
        /*0018*/ 	.word	0x00000000
	.align		4
        /*001c*/ 	.word	0xfffffffc


//--------------------- .text.triton_poi_fused__softmax_1 --------------------------
	.section	.text.triton_poi_fused__softmax_1,"ax",@progbits
	.align	128
        .global         triton_poi_fused__softmax_1
        .type           triton_poi_fused__softmax_1,@function
        .size           triton_poi_fused__softmax_1,(.L_x_1 - triton_poi_fused__softmax_1)
        .other          triton_poi_fused__softmax_1,@"STO_CUDA_ENTRY STV_DEFAULT"
triton_poi_fused__softmax_1:
.text.triton_poi_fused__softmax_1:
[----:B------:R-:W0:Y:S02]  /*0000*/  LDC R1, c[0x0][0x28] ;  /* 0x00000a00ff017b82 */ /* 0x000e240000000800 */
[----:B------:R-:W1:Y:S01]  /*0010*/  S2R R0, SR_TID.X ;  /* 0x0000000000007919 */ /* 0x000e620000002100 */
[----:B------:R-:W2:Y:S01]  /*0020*/  LDC.64 R2, c[0x0][0x210] ;  /* 0x00008400ff027b82 */ /* 0x000ea20000000a00 */
[----:B------:R-:W-:Y:S01]  /*0030*/  CS2R R14, SRZ ;  /* 0x00000000000e7805 */ /* 0x000fe2000001ff00 */
[----:B------:R-:W-:Y:S01]  /*0040*/  ULDC.64 UR4, c[0x0][0x208] ;  /* 0x0000820000047ab9 */ /* 0x000fe20000000a00 */
[----:B------:R-:W3:Y:S01]  /*0050*/  S2R R7, SR_CTAID.X ;  /* 0x0000000000077919 */ /* 0x000ee20000002500 */
[----:B-1----:R-:W-:Y:S01]  /*0060*/  IMAD.SHL.U32 R0, R0, 0x2, RZ ;  /* 0x0000000200007824 */ /* 0x002fe200078e00ff */
[----:B---3--:R-:W-:-:S04]  /*0070*/  SHF.R.S32.HI R4, RZ, 0x17, R7 ;  /* 0x00000017ff047819 */ /* 0x008fc80000011407 */
[----:B------:R-:W-:Y:S02]  /*0080*/  LOP3.LUT R0, R0, 0xfe, RZ, 0xc0, !PT ;  /* 0x000000fe00007812 */ /* 0x000fe400078ec0ff */
[----:B------:R-:W-:-:S03]  /*0090*/  SGXT R4, R4, 0x1 ;  /* 0x000000010404781a */ /* 0x000fc60000000200 */
[----:B------:R-:W-:-:S05]  /*00a0*/  IMAD R7, R7, 0x100, R0 ;  /* 0x0000010007077824 */ /* 0x000fca00078e0200 */
[----:B------:R-:W-:Y:S02]  /*00b0*/  LEA.HI R4, R4, R7, RZ, 0x2 ;  /* 0x0000000704047211 */ /* 0x000fe400078f10ff */
[----:B------:R-:W-:Y:S02]  /*00c0*/  ISETP.GE.AND P0, PT, R7, 0x100, PT ;  /* 0x000001000700780c */ /* 0x000fe40003f06270 */
[----:B------:R-:W-:-:S05]  /*00d0*/  LOP3.LUT R5, R4, 0xfffffffc, RZ, 0xc0, !PT ;  /* 0xfffffffc04057812 */ /* 0x000fca00078ec0ff */
[----:B--2---:R-:W-:-:S06]  /*00e0*/  IMAD.WIDE R4, R5, 0x4, R2 ;  /* 0x0000000405047825 */ /* 0x004fcc00078e0202 */
[----:B------:R-:W2:Y:S01]  /*00f0*/  @!P0 LDG.E.EL R15, desc[UR4][R4.64] ;  /* 0x00000004040f8981 */ /* 0x000ea2000c2e1900 */
[----:B------:R-:W-:-:S03]  /*0100*/  IMAD.MOV.U32 R0, RZ, RZ, RZ ;  /* 0x000000ffff007224 */ /* 0x000fc600078e00ff */
[----:B------:R-:W3:Y:S01]  /*0110*/  @!P0 LDG.E.EL R14, desc[UR4][R4.64] ;  /* 0x00000004040e8981 */ /* 0x000ee2000c2e1900 */
[----:B------:R-:W-:Y:S01]  /*0120*/  IMAD.MOV.U32 R6, RZ, RZ, RZ ;  /* 0x000000ffff067224 */ /* 0x000fe200078e00ff */
[----:B------:R-:W-:Y:S02]  /*0130*/  CS2R R10, SRZ ;  /* 0x00000000000a7805 */ /* 0x000fe4000001ff00 */
[----:B------:R-:W4:Y:S04]  /*0140*/  @!P0 LDG.E.EL R0, desc[UR4][R4.64+0x4] ;  /* 0x0000040404008981 */ /* 0x000f28000c2e1900 */
[----:B------:R-:W5:Y:S04]  /*0150*/  @!P0 LDG.E.EL R6, desc[UR4][R4.64+0x4] ;  /* 0x0000040404068981 */ /* 0x000f68000c2e1900 */
[----:B------:R-:W5:Y:S04]  /*0160*/  @!P0 LDG.E.EL R10, desc[UR4][R4.64+0x8] ;  /* 0x00000804040a8981 */ /* 0x000f68000c2e1900 */
[----:B------:R-:W5:Y:S01]  /*0170*/  @!P0 LDG.E.EL R11, desc[UR4][R4.64+0x8] ;  /* 0x00000804040b8981 */ /* 0x000f62000c2e1900 */
[----:B------:R-:W-:-:S06]  /*0180*/  CS2R R12, SRZ ;  /* 0x00000000000c7805 */ /* 0x000fcc000001ff00 */
[----:B------:R-:W5:Y:S04]  /*0190*/  @!P0 LDG.E.EL R12, desc[UR4][R4.64+0xc] ;  /* 0x00000c04040c8981 */ /* 0x000f68000c2e1900 */
[----:B------:R-:W5:Y:S01]  /*01a0*/  @!P0 LDG.E.EL R13, desc[UR4][R4.64+0xc] ;  /* 0x00000c04040d8981 */ /* 0x000f62000c2e1900 */
[----:B------:R-:W-:Y:S01]  /*01b0*/  CS2R R8, SRZ ;  /* 0x0000000000087805 */ /* 0x000fe2000001ff00 */
[----:B------:R-:W-:-:S05]  /*01c0*/  IMAD.WIDE R2, R7, 0x4, R2 ;  /* 0x0000000407027825 */ /* 0x000fca00078e0202 */
[----:B------:R1:W5:Y:S02]  /*01d0*/  @!P0 LDG.E.64 R8, desc[UR4][R2.64] ;  /* 0x0000000402088981 */ /* 0x000364000c1e1b00 */
[----:B-1----:R-:W1:Y:S02]  /*01e0*/  LDC.64 R2, c[0x0][0x218] ;  /* 0x00008600ff027b82 */ /* 0x002e640000000a00 */
[----:B-1----:R-:W-:Y:S01]  /*01f0*/  IMAD.WIDE R2, R7, 0x4, R2 ;  /* 0x0000000407027825 */ /* 0x002fe200078e0202 */
[C---:B--2---:R-:W-:Y:S02]  /*0200*/  FSETP.NAN.AND P3, PT, R15.reuse, R15, PT ;  /* 0x0000000f0f00720b */ /* 0x044fe40003f68000 */
[C---:B---3--:R-:W-:Y:S02]  /*0210*/  FSETP.NAN.AND P4, PT, R14.reuse, R14, PT ;  /* 0x0000000e0e00720b */ /* 0x048fe40003f88000 */
[----:B----4-:R-:W-:Y:S02]  /*0220*/  FSETP.GT.AND P1, PT, R15, R0, PT ;  /* 0x000000000f00720b */ /* 0x010fe40003f24000 */
[----:B-----5:R-:W-:-:S07]  /*0230*/  FSETP.GT.AND P2, PT, R14, R6, PT ;  /* 0x000000060e00720b */ /* 0x020fce0003f44000 */
[----:B------:R-:W-:Y:S02]  /*0240*/  @!P3 FSEL R15, R15, R0, P1 ;  /* 0x000000000f0fb208 */ /* 0x000fe40000800000 */
[----:B------:R-:W-:Y:S02]  /*0250*/  @!P4 FSEL R14, R14, R6, P2 ;  /* 0x000000060e0ec208 */ /* 0x000fe40001000000 */
[C---:B------:R-:W-:Y:S02]  /*0260*/  FSETP.GT.AND P1, PT, R15.reuse, R10, PT ;  /* 0x0000000a0f00720b */ /* 0x040fe40003f24000 */
[C---:B------:R-:W-:Y:S02]  /*0270*/  FSETP.GT.AND P2, PT, R14.reuse, R11, PT ;  /* 0x0000000b0e00720b */ /* 0x040fe40003f44000 */
[----:B------:R-:W-:Y:S02]  /*0280*/  FSETP.NAN.AND P3, PT, R15, R15, PT ;  /* 0x0000000f0f00720b */ /* 0x000fe40003f68000 */
[----:B------:R-:W-:-:S07]  /*0290*/  FSETP.NAN.AND P4, PT, R14, R14, PT ;  /* 0x0000000e0e00720b */ /* 0x000fce0003f88000 */
[----:B------:R-:W-:Y:S02]  /*02a0*/  @!P1 FSEL R15, R15, R10, P3 ;  /* 0x0000000a0f0f9208 */ /* 0x000fe40001800000 */
[----:B------:R-:W-:Y:S02]  /*02b0*/  @!P2 FSEL R14, R14, R11, P4 ;  /* 0x0000000b0e0ea208 */ /* 0x000fe40002000000 */
[C---:B------:R-:W-:Y:S02]  /*02c0*/  FSETP.GT.AND P1, PT, R15.reuse, R12, PT ;  /* 0x0000000c0f00720b */ /* 0x040fe40003f24000 */
[C---:B------:R-:W-:Y:S02]  /*02d0*/  FSETP.GT.AND P2, PT, R14.reuse, R13, PT ;  /* 0x0000000d0e00720b */ /* 0x040fe40003f44000 */
[----:B------:R-:W-:Y:S02]  /*02e0*/  FSETP.NAN.AND P3, PT, R15, R15, PT ;  /* 0x0000000f0f00720b */ /* 0x000fe40003f68000 */
[----:B------:R-:W-:-:S07]  /*02f0*/  FSETP.NAN.AND P4, PT, R14, R14, PT ;  /* 0x0000000e0e00720b */ /* 0x000fce0003f88000 */
[----:B------:R-:W-:Y:S02]  /*0300*/  @!P1 FSEL R15, R15, R12, P3 ;  /* 0x0000000c0f0f9208 */ /* 0x000fe40001800000 */
[----:B------:R-:W-:-:S03]  /*0310*/  @!P2 FSEL R14, R14, R13, P4 ;  /* 0x0000000d0e0ea208 */ /* 0x000fc60002000000 */
[----:B------:R-:W-:Y:S02]  /*0320*/  FADD R8, -R15, R8 ;  /* 0x000000080f087221 */ /* 0x000fe40000000100 */
[----:B------:R-:W-:Y:S02]  /*0330*/  FADD R9, -R14, R9 ;  /* 0x000000090e097221 */ /* 0x000fe40000000100 */
[----:B------:R-:W-:Y:S02]  /*0340*/  FMUL R8, R8, 1.4426950216293334961 ;  /* 0x3fb8aa3b08087820 */ /* 0x000fe40000400000 */
[----:B------:R-:W-:-:S03]  /*0350*/  FMUL R9, R9, 1.4426950216293334961 ;  /* 0x3fb8aa3b09097820 */ /* 0x000fc60000400000 */
[----:B------:R-:W-:Y:S02]  /*0360*/  FSETP.GEU.AND P1, PT, R8, -126, PT ;  /* 0xc2fc00000800780b */ /* 0x000fe40003f2e000 */
[----:B------:R-:W-:-:S11]  /*0370*/  FSETP.GEU.AND P2, PT, R9, -126, PT ;  /* 0xc2fc00000900780b */ /* 0x000fd60003f4e000 */
[----:B------:R-:W-:Y:S02]  /*0380*/  @!P1 FMUL R8, R8, 0.5 ;  /* 0x3f00000008089820 */ /* 0x000fe40000400000 */
[----:B------:R-:W-:Y:S02]  /*0390*/  @!P2 FMUL R9, R9, 0.5 ;  /* 0x3f0000000909a820 */ /* 0x000fe40000400000 */
[----:B------:R-:W1:Y:S08]  /*03a0*/  MUFU.EX2 R4, R8 ;  /* 0x0000000800047308 */ /* 0x000e700000000800 */
[----:B------:R-:W2:Y:S01]  /*03b0*/  MUFU.EX2 R5, R9 ;  /* 0x0000000900057308 */ /* 0x000ea20000000800 */
[----:B-1----:R-:W-:Y:S01]  /*03c0*/  @!P1 FMUL R4, R4, R4 ;  /* 0x0000000404049220 */ /* 0x002fe20000400000 */
[----:B--2---:R-:W-:Y:S01]  /*03d0*/  @!P2 FMUL R5, R5, R5 ;  /* 0x000000050505a220 */ /* 0x004fe20000400000 */
[----:B------:R-:W-:Y:S06]  /*03e0*/  @P0 EXIT ;  /* 0x000000000000094d */ /* 0x000fec0003800000 */
[----:B------:R-:W-:Y:S01]  /*03f0*/  STG.E.64 desc[UR4][R2.64], R4 ;  /* 0x0000000402007986 */ /* 0x000fe2000c101b04 */
[----:B------:R-:W-:Y:S05]  /*0400*/  EXIT ;  /* 0x000000000000794d */ /* 0x000fea0003800000 */
.L_x_0:
[----:B------:R-:W-:-:S00]  /*0410*/  BRA `(.L_x_0) ;  /* 0xfffffffc00fc7947 */ /* 0x000fc0000383ffff */
[----:B------:R-:W-:-:S00]  /*0420*/  NOP ;  /* 0x0000000000007918 */ /* 0x000fc00000000000 */
        /* <DEDUP_REMOVED lines=13> */
.L_x_1:


//--------------------- .nv.constant0.triton_poi_fused__softmax_1 --------------------------
	.section	.nv.constant0.triton_poi_fused__softmax_1,"a",@progbits
	.sectionflags	@""
	.align	4
.nv.constant0.triton_poi_fused__softmax_1:
	.zero		548
